	.headerflags	@"EF_CUDA_TEXMODE_UNIFIED EF_CUDA_64BIT_ADDRESS EF_CUDA_ACCELERATORS EF_CUDA_SM90 EF_CUDA_VIRTUAL_SM(EF_CUDA_SM90)"
	.elftype	@"ET_EXEC"


//--------------------- .nv.info                  --------------------------
	.section	.nv.info,"",@"SHT_CUDA_INFO"
	.align	4


	//----- nvinfo : EIATTR_REGCOUNT
	.align		4
        /*0000*/ 	.byte	0x04, 0x2f
        /*0002*/ 	.short	(.L_3 - .L_2)
	.align		4
.L_2:
        /*0004*/ 	.word	index@(triton_poi_fused__native_batch_norm_legit_no_training_relu_130)
        /*0008*/ 	.word	0x00000016


	//----- nvinfo : EIATTR_MIN_STACK_SIZE
	.align		4
.L_3:
        /*000c*/ 	.byte	0x04, 0x12
        /*000e*/ 	.short	(.L_5 - .L_4)
	.align		4
.L_4:
        /*0010*/ 	.word	index@(triton_poi_fused__native_batch_norm_legit_no_training_relu_130)
        /*0014*/ 	.word	0x00000000


	//----- nvinfo : EIATTR_FRAME_SIZE
	.align		4
.L_5:
        /*0018*/ 	.byte	0x04, 0x11
        /*001a*/ 	.short	(.L_7 - .L_6)
	.align		4
.L_6:
        /*001c*/ 	.word	index@(triton_poi_fused__native_batch_norm_legit_no_training_relu_130)
        /*0020*/ 	.word	0x00000000


	//----- nvinfo : EIATTR_MIN_STACK_SIZE
	.align		4
.L_7:
        /*0024*/ 	.byte	0x04, 0x12
        /*0026*/ 	.short	(.L_9 - .L_8)
	.align		4
.L_8:
        /*0028*/ 	.word	index@(triton_poi_fused__native_batch_norm_legit_no_training_relu_130)
        /*002c*/ 	.word	0x00000000
.L_9:


//--------------------- .nv.info.triton_poi_fused__native_batch_norm_legit_no_training_relu_130 --------------------------
	.section	.nv.info.triton_poi_fused__native_batch_norm_legit_no_training_relu_130,"",@"SHT_CUDA_INFO"
	.sectionflags	@""
	.align	4


	//----- nvinfo : EIATTR_CUDA_API_VERSION
	.align		4
        /*0000*/ 	.byte	0x04, 0x37
        /*0002*/ 	.short	(.L_11 - .L_10)
.L_10:
        /*0004*/ 	.word	0x0000007c


	//----- nvinfo : EIATTR_KPARAM_INFO
	.align		4
.L_11:
        /*0008*/ 	.byte	0x04, 0x17
        /*000a*/ 	.short	(.L_13 - .L_12)
.L_12:
        /*000c*/ 	.word	0x00000000
        /*0010*/ 	.short	0x0006
        /*0012*/ 	.short	0x0030
        /*0014*/ 	.byte	0x00, 0xf0, 0x11, 0x00


	//----- nvinfo : EIATTR_KPARAM_INFO
	.align		4
.L_13:
        /*0018*/ 	.byte	0x04, 0x17
        /*001a*/ 	.short	(.L_15 - .L_14)
.L_14:
        /*001c*/ 	.word	0x00000000
        /*0020*/ 	.short	0x0005
        /*0022*/ 	.short	0x0028
        /*0024*/ 	.byte	0x00, 0xf4, 0x21, 0x00


	//----- nvinfo : EIATTR_KPARAM_INFO
	.align		4
.L_15:
        /*0028*/ 	.byte	0x04, 0x17
        /*002a*/ 	.short	(.L_17 - .L_16)
.L_16:
        /*002c*/ 	.word	0x00000000
        /*0030*/ 	.short	0x0004
        /*0032*/ 	.short	0x0020
        /*0034*/ 	.byte	0x00, 0xf4, 0x21, 0x00


	//----- nvinfo : EIATTR_KPARAM_INFO
	.align		4
.L_17:
        /*0038*/ 	.byte	0x04, 0x17
        /*003a*/ 	.short	(.L_19 - .L_18)
.L_18:
        /*003c*/ 	.word	0x00000000
        /*0040*/ 	.short	0x0003
        /*0042*/ 	.short	0x0018
        /*0044*/ 	.byte	0x00, 0xf4, 0x21, 0x00


	//----- nvinfo : EIATTR_KPARAM_INFO
	.align		4
.L_19:
        /*0048*/ 	.byte	0x04, 0x17
        /*004a*/ 	.short	(.L_21 - .L_20)
.L_20:
        /*004c*/ 	.word	0x00000000
        /*0050*/ 	.short	0x0002
        /*0052*/ 	.short	0x0010
        /*0054*/ 	.byte	0x00, 0xf4, 0x21, 0x00


	//----- nvinfo : EIATTR_KPARAM_INFO
	.align		4
.L_21:
        /*0058*/ 	.byte	0x04, 0x17
        /*005a*/ 	.short	(.L_23 - .L_22)
.L_22:
        /*005c*/ 	.word	0x00000000
        /*0060*/ 	.short	0x0001
        /*0062*/ 	.short	0x0008
        /*0064*/ 	.byte	0x00, 0xf4, 0x21, 0x00


	//----- nvinfo : EIATTR_KPARAM_INFO
	.align		4
.L_23:
        /*0068*/ 	.byte	0x04, 0x17
        /*006a*/ 	.short	(.L_25 - .L_24)
.L_24:
        /*006c*/ 	.word	0x00000000
        /*0070*/ 	.short	0x0000
        /*0072*/ 	.short	0x0000
        /*0074*/ 	.byte	0x00, 0xf4, 0x21, 0x00


	//----- nvinfo : EIATTR_SPARSE_MMA_MASK
	.align		4
.L_25:
        /*0078*/ 	.byte	0x03, 0x50
        /*007a*/ 	.short	0x0000


	//----- nvinfo : EIATTR_MAXREG_COUNT
	.align		4
        /*007c*/ 	.byte	0x03, 0x1b
        /*007e*/ 	.short	0x00ff


	//----- nvinfo : EIATTR_EXIT_INSTR_OFFSETS
	.align		4
        /*0080*/ 	.byte	0x04, 0x1c
        /*0082*/ 	.short	(.L_27 - .L_26)


	//   ....[0]....
.L_26:
        /*0084*/ 	.word	0x00000490


	//   ....[1]....
        /*0088*/ 	.word	0x000004b0


	//----- nvinfo : EIATTR_REQNTID
	.align		4
.L_27:
        /*008c*/ 	.byte	0x04, 0x10
        /*008e*/ 	.short	(.L_29 - .L_28)
.L_28:
        /*0090*/ 	.word	0x00000080
        /*0094*/ 	.word	0x00000001
        /*0098*/ 	.word	0x00000001


	//----- nvinfo : EIATTR_CBANK_PARAM_SIZE
	.align		4
.L_29:
        /*009c*/ 	.byte	0x03, 0x19
        /*009e*/ 	.short	0x0034


	//----- nvinfo : EIATTR_PARAM_CBANK
	.align		4
        /*00a0*/ 	.byte	0x04, 0x0a
        /*00a2*/ 	.short	(.L_31 - .L_30)
	.align		4
.L_30:
        /*00a4*/ 	.word	index@(.nv.constant0.triton_poi_fused__native_batch_norm_legit_no_training_relu_130)
        /*00a8*/ 	.short	0x0210
        /*00aa*/ 	.short	0x0034


	//----- nvinfo : EIATTR_SW_WAR
	.align		4
.L_31:
        /*00ac*/ 	.byte	0x04, 0x36
        /*00ae*/ 	.short	(.L_33 - .L_32)
.L_32:
        /*00b0*/ 	.word	0x00000008
.L_33:


//--------------------- .nv.callgraph             --------------------------
	.section	.nv.callgraph,"",@"SHT_CUDA_CALLGRAPH"
	.align	4
	.sectionentsize	8
	.align		4
        /*0000*/ 	.word	0x00000000
	.align		4
        /*0004*/ 	.word	0xffffffff
	.align		4
        /*0008*/ 	.word	0x00000000
	.align		4
        /*000c*/ 	.word	0xfffffffe
	.align		4
        /*0010*/ 	.word	0x00000000
	.align		4
        /*0014*/ 	.word	0xfffffffd
	.align		4
        /*0018*/ 	.word	0x00000000
	.align		4
        /*001c*/ 	.word	0xfffffffc


//--------------------- .nv.constant4             --------------------------
	.section	.nv.constant4,"a",@progbits
	.align	8
	.align		8
.nv.constant4:
        /*0000*/ 	.dword	_$_str
	.align		8
        /*0008*/ 	.dword	_$_str_$_2


//--------------------- .text.triton_poi_fused__native_batch_norm_legit_no_training_relu_130 --------------------------
	.section	.text.triton_poi_fused__native_batch_norm_legit_no_training_relu_130,"ax",@progbits
	.align	128
        .global         triton_poi_fused__native_batch_norm_legit_no_training_relu_130
        .type           triton_poi_fused__native_batch_norm_legit_no_training_relu_130,@function
        .size           triton_poi_fused__native_batch_norm_legit_no_training_relu_130,(.L_x_1 - triton_poi_fused__native_batch_norm_legit_no_training_relu_130)
        .other          triton_poi_fused__native_batch_norm_legit_no_training_relu_130,@"STO_CUDA_ENTRY STV_DEFAULT"
triton_poi_fused__native_batch_norm_legit_no_training_relu_130:
.text.triton_poi_fused__native_batch_norm_legit_no_training_relu_130:
[----:B------:R-:W0:Y:S01]  /*0000*/  LDC R1, c[0x0][0x28] ;  /* 0x00000a00ff017b82 */ /* 0x000e220000000800 */
[----:B------:R-:W1:Y:S07]  /*0010*/  S2R R0, SR_TID.X ;  /* 0x0000000000007919 */ /* 0x000e6e0000002100 */
[----:B------:R-:W2:Y:S01]  /*0020*/  LDC.64 R8, c[0x0][0x220] ;  /* 0x00008800ff087b82 */ /* 0x000ea20000000a00 */
[----:B------:R-:W-:Y:S01]  /*0030*/  ULDC.64 UR4, c[0x0][0x208] ;  /* 0x0000820000047ab9 */ /* 0x000fe20000000a00 */
[----:B------:R-:W3:Y:S06]  /*0040*/  S2R R5, SR_CTAID.X ;  /* 0x0000000000057919 */ /* 0x000eec0000002500 */
[----:B------:R-:W4:Y:S08]  /*0050*/  LDC.64 R14, c[0x0][0x218] ;  /* 0x00008600ff0e7b82 */ /* 0x000f300000000a00 */
[----:B------:R-:W5:Y:S08]  /*0060*/  LDC.64 R12, c[0x0][0x210] ;  /* 0x00008400ff0c7b82 */ /* 0x000f700000000a00 */
[----:B------:R-:W4:Y:S01]  /*0070*/  LDC.64 R16, c[0x0][0x228] ;  /* 0x00008a00ff107b82 */ /* 0x000f220000000a00 */
[----:B-1----:R-:W-:-:S07]  /*0080*/  SHF.L.U32 R0, R0, 0x1, RZ ;  /* 0x0000000100007819 */ /* 0x002fce00000006ff */
[----:B------:R-:W1:Y:S01]  /*0090*/  LDC.64 R18, c[0x0][0x230] ;  /* 0x00008c00ff127b82 */ /* 0x000e620000000a00 */
[----:B---3--:R-:W-:Y:S02]  /*00a0*/  SHF.R.S32.HI R3, RZ, 0x17, R5 ;  /* 0x00000017ff037819 */ /* 0x008fe40000011405 */
[----:B------:R-:W-:Y:S02]  /*00b0*/  LOP3.LUT R0, R0, 0xfe, RZ, 0xc0, !PT ;  /* 0x000000fe00007812 */ /* 0x000fe400078ec0ff */
[----:B------:R-:W-:Y:S02]  /*00c0*/  SGXT R3, R3, 0x1 ;  /* 0x000000010303781a */ /* 0x000fe40000000200 */
[----:B------:R-:W-:-:S04]  /*00d0*/  LEA R0, R5, R0, 0x8 ;  /* 0x0000000005007211 */ /* 0x000fc800078e40ff */
[----:B------:R-:W-:Y:S02]  /*00e0*/  LEA.HI R3, R3, R0, RZ, 0x2 ;  /* 0x0000000003037211 */ /* 0x000fe400078f10ff */
[----:B------:R-:W-:Y:S02]  /*00f0*/  ISETP.GE.AND P0, PT, R0, 0x5800, PT ;  /* 0x000058000000780c */ /* 0x000fe40003f06270 */
[----:B------:R-:W-:-:S05]  /*0100*/  SHF.R.S32.HI R3, RZ, 0x2, R3 ;  /* 0x00000002ff037819 */ /* 0x000fca0000011403 */
[----:B------:R-:W-:-:S05]  /*0110*/  IMAD.HI R2, R3, 0x2e8ba2e9, RZ ;  /* 0x2e8ba2e903027827 */ /* 0x000fca00078e02ff */
[----:B------:R-:W-:-:S04]  /*0120*/  SHF.R.U32.HI R5, RZ, 0x1f, R2 ;  /* 0x0000001fff057819 */ /* 0x000fc80000011602 */
[----:B------:R-:W-:Y:S02]  /*0130*/  LEA.HI.SX32 R2, R2, R5, 0x18 ;  /* 0x0000000502027211 */ /* 0x000fe400078fc2ff */
[----:B------:R-:W-:-:S03]  /*0140*/  CS2R R4, SRZ ;  /* 0x0000000000047805 */ /* 0x000fc6000001ff00 */
[----:B------:R-:W-:-:S04]  /*0150*/  IMAD R11, R2, -0x580, R3 ;  /* 0xfffffa80020b7824 */ /* 0x000fc800078e0203 */
[----:B--2---:R-:W-:-:S05]  /*0160*/  IMAD.WIDE R8, R11, 0x4, R8 ;  /* 0x000000040b087825 */ /* 0x004fca00078e0208 */
[----:B------:R-:W2:Y:S04]  /*0170*/  @!P0 LDG.E.EL R4, desc[UR4][R8.64] ;  /* 0x0000000408048981 */ /* 0x000ea8000c2e1900 */
[----:B------:R3:W2:Y:S01]  /*0180*/  @!P0 LDG.E.EL R5, desc[UR4][R8.64] ;  /* 0x0000000408058981 */ /* 0x0006a2000c2e1900 */
[----:B------:R-:W-:Y:S02]  /*0190*/  CS2R R6, SRZ ;  /* 0x0000000000067805 */ /* 0x000fe4000001ff00 */
[----:B------:R-:W-:Y:S01]  /*01a0*/  CS2R R2, SRZ ;  /* 0x0000000000027805 */ /* 0x000fe2000001ff00 */
[----:B----4-:R-:W-:-:S04]  /*01b0*/  IMAD.WIDE R14, R11, 0x4, R14 ;  /* 0x000000040b0e7825 */ /* 0x010fc800078e020e */
[----:B-----5:R-:W-:Y:S01]  /*01c0*/  IMAD.WIDE R12, R0, 0x4, R12 ;  /* 0x00000004000c7825 */ /* 0x020fe200078e020c */
[----:B------:R-:W4:Y:S01]  /*01d0*/  @!P0 LDG.E.EL R7, desc[UR4][R14.64] ;  /* 0x000000040e078981 */ /* 0x000f22000c2e1900 */
[----:B---3--:R-:W-:Y:S02]  /*01e0*/  CS2R R8, SRZ ;  /* 0x0000000000087805 */ /* 0x008fe4000001ff00 */
[C---:B0-----:R-:W-:Y:S01]  /*01f0*/  IMAD.WIDE R16, R11.reuse, 0x4, R16 ;  /* 0x000000040b107825 */ /* 0x041fe200078e0210 */
[----:B------:R0:W3:Y:S03]  /*0200*/  @!P0 LDG.E.EL R6, desc[UR4][R14.64] ;  /* 0x000000040e068981 */ /* 0x0000e6000c2e1900 */
[----:B-1----:R-:W-:Y:S01]  /*0210*/  IMAD.WIDE R18, R11, 0x4, R18 ;  /* 0x000000040b127825 */ /* 0x002fe200078e0212 */
[----:B------:R1:W4:Y:S01]  /*0220*/  @!P0 LDG.E.64 R2, desc[UR4][R12.64] ;  /* 0x000000040c028981 */ /* 0x000322000c1e1b00 */
[----:B------:R-:W-:-:S03]  /*0230*/  CS2R R10, SRZ ;  /* 0x00000000000a7805 */ /* 0x000fc6000001ff00 */
[----:B------:R-:W5:Y:S04]  /*0240*/  @!P0 LDG.E.EL R9, desc[UR4][R18.64] ;  /* 0x0000000412098981 */ /* 0x000f68000c2e1900 */
[----:B------:R-:W5:Y:S04]  /*0250*/  @!P0 LDG.E.EL R10, desc[UR4][R16.64] ;  /* 0x00000004100a8981 */ /* 0x000f68000c2e1900 */
[----:B------:R-:W3:Y:S04]  /*0260*/  @!P0 LDG.E.EL R11, desc[UR4][R16.64] ;  /* 0x00000004100b8981 */ /* 0x000ee8000c2e1900 */
[----:B------:R-:W3:Y:S01]  /*0270*/  @!P0 LDG.E.EL R8, desc[UR4][R18.64] ;  /* 0x0000000412088981 */ /* 0x000ee2000c2e1900 */
[----:B0-----:R-:W-:Y:S01]  /*0280*/  HFMA2.MMA R14, -RZ, RZ, 1.625, 0 ;  /* 0x3e800000ff0e7435 */ /* 0x001fe200000001ff */
[----:B--2---:R-:W-:Y:S01]  /*0290*/  FADD R4, R4, 9.9999997473787516356e-06 ;  /* 0x3727c5ac04047421 */ /* 0x004fe20000000000 */
[----:B------:R-:W-:-:S03]  /*02a0*/  FADD R5, R5, 9.9999997473787516356e-06 ;  /* 0x3727c5ac05057421 */ /* 0x000fc60000000000 */
[----:B-1----:R-:W0:Y:S08]  /*02b0*/  MUFU.SQRT R12, R4 ;  /* 0x00000004000c7308 */ /* 0x002e300000002000 */
[----:B------:R1:W2:Y:S01]  /*02c0*/  MUFU.SQRT R13, R5 ;  /* 0x00000005000d7308 */ /* 0x0002a20000002000 */
[C---:B0-----:R-:W-:Y:S02]  /*02d0*/  FSETP.GT.AND P1, PT, R12.reuse, 8.50705917302346158658e+37, PT ;  /* 0x7e8000000c00780b */ /* 0x041fe40003f24000 */
[----:B------:R-:W-:Y:S01]  /*02e0*/  FSETP.GEU.AND P3, PT, R12, 1.175494350822287508e-38, PT ;  /* 0x008000000c00780b */ /* 0x000fe20003f6e000 */
[----:B-1----:R-:W0:Y:S01]  /*02f0*/  LDC.64 R4, c[0x0][0x238] ;  /* 0x00008e00ff047b82 */ /* 0x002e220000000a00 */
[----:B--2---:R-:W-:-:S02]  /*0300*/  FSETP.GT.AND P2, PT, R13, 8.50705917302346158658e+37, PT ;  /* 0x7e8000000d00780b */ /* 0x004fc40003f44000 */
[----:B------:R-:W-:-:S07]  /*0310*/  FSETP.GEU.AND P4, PT, R13, 1.175494350822287508e-38, PT ;  /* 0x008000000d00780b */ /* 0x000fce0003f8e000 */
[----:B------:R-:W-:-:S04]  /*0320*/  @P1 FMUL R12, R12, 0.25 ;  /* 0x3e8000000c0c1820 */ /* 0x000fc80000400000 */
[----:B------:R-:W-:Y:S01]  /*0330*/  @!P3 FMUL R12, R12, 16777216 ;  /* 0x4b8000000c0cb820 */ /* 0x000fe20000400000 */
[----:B------:R-:W-:-:S04]  /*0340*/  @P2 FMUL R13, R13, 0.25 ;  /* 0x3e8000000d0d2820 */ /* 0x000fc80000400000 */
[----:B------:R-:W-:Y:S01]  /*0350*/  @!P4 FMUL R13, R13, 16777216 ;  /* 0x4b8000000d0dc820 */ /* 0x000fe20000400000 */
[----:B------:R-:W1:Y:S01]  /*0360*/  MUFU.RCP R12, R12 ;  /* 0x0000000c000c7308 */ /* 0x000e620000001000 */
[----:B------:R-:W-:-:S07]  /*0370*/  FSEL R15, R14, 1, P1 ;  /* 0x3f8000000e0f7808 */ /* 0x000fce0000800000 */
[----:B------:R-:W2:Y:S01]  /*0380*/  MUFU.RCP R13, R13 ;  /* 0x0000000d000d7308 */ /* 0x000ea20000001000 */
[----:B------:R-:W-:Y:S01]  /*0390*/  FSEL R14, R14, 1, P2 ;  /* 0x3f8000000e0e7808 */ /* 0x000fe20001000000 */
[----:B------:R-:W-:-:S04]  /*03a0*/  @!P3 FMUL R15, R15, 16777216 ;  /* 0x4b8000000f0fb820 */ /* 0x000fc80000400000 */
[----:B------:R-:W-:Y:S01]  /*03b0*/  @!P4 FMUL R14, R14, 16777216 ;  /* 0x4b8000000e0ec820 */ /* 0x000fe20000400000 */
[----:B----4-:R-:W-:Y:S01]  /*03c0*/  FADD R2, -R7, R2 ;  /* 0x0000000207027221 */ /* 0x010fe20000000100 */
[----:B---3--:R-:W-:Y:S01]  /*03d0*/  FADD R3, -R6, R3 ;  /* 0x0000000306037221 */ /* 0x008fe20000000100 */
[----:B-1----:R-:W-:Y:S01]  /*03e0*/  FMUL R15, R12, R15 ;  /* 0x0000000f0c0f7220 */ /* 0x002fe20000400000 */
[----:B--2---:R-:W-:-:S03]  /*03f0*/  FMUL R14, R13, R14 ;  /* 0x0000000e0d0e7220 */ /* 0x004fc60000400000 */
[----:B------:R-:W-:Y:S01]  /*0400*/  FMUL R2, R2, R15 ;  /* 0x0000000f02027220 */ /* 0x000fe20000400000 */
[----:B------:R-:W-:-:S03]  /*0410*/  FMUL R3, R3, R14 ;  /* 0x0000000e03037220 */ /* 0x000fc60000400000 */
[----:B-----5:R-:W-:Y:S01]  /*0420*/  FFMA R2, R2, R10, R9 ;  /* 0x0000000a02027223 */ /* 0x020fe20000000009 */
[----:B------:R-:W-:-:S04]  /*0430*/  FFMA R3, R3, R11, R8 ;  /* 0x0000000b03037223 */ /* 0x000fc80000000008 */
[----:B------:R-:W-:Y:S02]  /*0440*/  FSETP.GEU.AND P1, PT, R2, RZ, PT ;  /* 0x000000ff0200720b */ /* 0x000fe40003f2e000 */
[C---:B------:R-:W-:Y:S01]  /*0450*/  FSETP.GEU.AND P2, PT, R3.reuse, RZ, PT ;  /* 0x000000ff0300720b */ /* 0x040fe20003f4e000 */
[----:B0-----:R-:W-:Y:S01]  /*0460*/  IMAD.WIDE R4, R0, 0x4, R4 ;  /* 0x0000000400047825 */ /* 0x001fe200078e0204 */
[----:B------:R-:W-:Y:S02]  /*0470*/  FSEL R2, R2, RZ, P1 ;  /* 0x000000ff02027208 */ /* 0x000fe40000800000 */
[----:B------:R-:W-:Y:S01]  /*0480*/  FSEL R3, R3, RZ, P2 ;  /* 0x000000ff03037208 */ /* 0x000fe20001000000 */
[----:B------:R-:W-:Y:S08]  /*0490*/  @P0 EXIT ;  /* 0x000000000000094d */ /* 0x000ff00003800000 */
[----:B------:R-:W-:Y:S01]  /*04a0*/  STG.E.64 desc[UR4][R4.64], R2 ;  /* 0x0000000204007986 */ /* 0x000fe2000c101b04 */
[----:B------:R-:W-:Y:S05]  /*04b0*/  EXIT ;  /* 0x000000000000794d */ /* 0x000fea0003800000 */
.L_x_0:
[----:B------:R-:W-:-:S00]  /*04c0*/  BRA `(.L_x_0) ;  /* 0xfffffffc00fc7947 */ /* 0x000fc0000383ffff */
[----:B------:R-:W-:-:S00]  /*04d0*/  NOP ;  /* 0x0000000000007918 */ /* 0x000fc00000000000 */
        /* <DEDUP_REMOVED lines=10> */
.L_x_1:


//--------------------- .nv.global.init           --------------------------
	.section	.nv.global.init,"aw",@progbits
.nv.global.init:
	.type		_$_str,@object
	.size		_$_str,(_$_str_$_2 - _$_str)
_$_str:
        /*0000*/ 	.byte	0x5f, 0x5f, 0x43, 0x55, 0x44, 0x41, 0x5f, 0x46, 0x54, 0x5a, 0x00
	.type		_$_str_$_2,@object
	.size		_$_str_$_2,(.L_1 - _$_str_$_2)
_$_str_$_2:
        /*000b*/ 	.byte	0x5f, 0x5f, 0x43, 0x55, 0x44, 0x41, 0x5f, 0x50, 0x52, 0x45, 0x43, 0x5f, 0x53, 0x51, 0x52, 0x54
        /*001b*/ 	.byte	0x00
.L_1:


//--------------------- .nv.constant0.triton_poi_fused__native_batch_norm_legit_no_training_relu_130 --------------------------
	.section	.nv.constant0.triton_poi_fused__native_batch_norm_legit_no_training_relu_130,"a",@progbits
	.sectionflags	@""
	.align	4
.nv.constant0.triton_poi_fused__native_batch_norm_legit_no_training_relu_130:
	.zero		580
